//
// Generated by NVIDIA NVVM Compiler
//
// Compiler Build ID: CL-36424714
// Cuda compilation tools, release 13.0, V13.0.88
// Based on NVVM 20.0.0
//

.version 9.0
.target sm_100
.address_size 64

	// .globl	_Z11test_kernelPfS_i

.visible .entry _Z11test_kernelPfS_i(
	.param .u64 .ptr .align 1 _Z11test_kernelPfS_i_param_0,
	.param .u64 .ptr .align 1 _Z11test_kernelPfS_i_param_1,
	.param .u32 _Z11test_kernelPfS_i_param_2
)
{
	.reg .pred 	%p<4>;
	.reg .b32 	%r<6>;
	.reg .b32 	%f<3>;
	.reg .b64 	%rd<8>;

	ld.param.u64 	%rd1, [_Z11test_kernelPfS_i_param_0];
	ld.param.u64 	%rd2, [_Z11test_kernelPfS_i_param_1];
	ld.param.u32 	%r2, [_Z11test_kernelPfS_i_param_2];
	mov.u32 	%r1, %tid.x;
	setp.gt.s32 	%p1, %r1, %r2;
	@%p1 bra 	$L__BB0_2;
	cvta.to.global.u64 	%rd3, %rd1;
	cvta.to.global.u64 	%rd4, %rd2;
	mul.wide.u32 	%rd5, %r1, 4;
	add.s64 	%rd6, %rd3, %rd5;
	ld.global.f32 	%f1, [%rd6];
	setp.gt.f32 	%p2, %f1, 0f41F80000;
	mov.b32 	%r3, -1;
	vote.sync.all.pred 	%p3, %p2, %r3;
	selp.u32 	%r5, 1, 0, %p3;
	cvt.rn.f32.u32 	%f2, %r5;
	add.s64 	%rd7, %rd4, %rd5;
	st.global.f32 	[%rd7], %f2;
$L__BB0_2:
	ret;

}


// ===== COMPILED SASS (sm_100) =====

	.target	sm_100

	.elftype	@"ET_EXEC"


//--------------------- .note.nv.tkinfo           --------------------------
	.section	.note.nv.tkinfo,"",@"SHT_NOTE"
	.sectionflags	@"SHF_NOTE_NV_TKINFO"
	.tkinfo
        /*0018*/ 	.word	0x00000002
        /*0030*/ 	.string	""
        /*0030*/ 	.string	"ptxas"
        /*0030*/ 	.string	"Cuda compilation tools, release 13.0, V13.0.88"
        /*0030*/ 	.string	"Build cuda_13.0.r13.0/compiler.36424714_0"
        /*0030*/ 	.string	"-arch sm_100 -m 64 "



//--------------------- .note.nv.cuinfo           --------------------------
	.section	.note.nv.cuinfo,"",@"SHT_NOTE"
	.sectionflags	@"SHF_NOTE_NV_CUINFO"
        /*0018*/ 	.short	0x0002
        /*001a*/ 	.short	0x0064
        /*001c*/ 	.short	0x0082
	.zero		2


//--------------------- .nv.info                  --------------------------
	.section	.nv.info,"",@"SHT_CUDA_INFO"
	.align	4


	//----- nvinfo : EIATTR_REGCOUNT
	.align		4
        /*0000*/ 	.byte	0x04, 0x2f
        /*0002*/ 	.short	(.L_1 - .L_0)
	.align		4
.L_0:
        /*0004*/ 	.word	index@(_Z11test_kernelPfS_i)
        /*0008*/ 	.word	0x0000000a


	//----- nvinfo : EIATTR_FRAME_SIZE
	.align		4
.L_1:
        /*000c*/ 	.byte	0x04, 0x11
        /*000e*/ 	.short	(.L_3 - .L_2)
	.align		4
.L_2:
        /*0010*/ 	.word	index@(_Z11test_kernelPfS_i)
        /*0014*/ 	.word	0x00000000


	//----- nvinfo : EIATTR_MIN_STACK_SIZE
	.align		4
.L_3:
        /*0018*/ 	.byte	0x04, 0x12
        /*001a*/ 	.short	(.L_5 - .L_4)
	.align		4
.L_4:
        /*001c*/ 	.word	index@(_Z11test_kernelPfS_i)
        /*0020*/ 	.word	0x00000000
.L_5:


//--------------------- .nv.compat                --------------------------
	.section	.nv.compat,"",@"SHT_CUDA_COMPAT_INFO"
	.align	4
        /*0000*/ 	.byte	0x02, 0x09, 0x00, 0x00, 0x02, 0x02, 0x01, 0x00, 0x02, 0x05, 0x05, 0x00, 0x03, 0x07, 0x01, 0x01
        /*0010*/ 	.byte	0x02, 0x03, 0x00, 0x00, 0x02, 0x06, 0x01, 0x00, 0x04, 0x0b, 0x08, 0x00, 0x01, 0x00, 0x00, 0x00
        /*0020*/ 	.byte	0x00, 0x00, 0x00, 0x00


//--------------------- .nv.info._Z11test_kernelPfS_i --------------------------
	.section	.nv.info._Z11test_kernelPfS_i,"",@"SHT_CUDA_INFO"
	.sectionflags	@""
	.align	4


	//----- nvinfo : EIATTR_CUDA_API_VERSION
	.align		4
        /*0000*/ 	.byte	0x04, 0x37
        /*0002*/ 	.short	(.L_7 - .L_6)
.L_6:
        /*0004*/ 	.word	0x00000082


	//----- nvinfo : EIATTR_KPARAM_INFO
	.align		4
.L_7:
        /*0008*/ 	.byte	0x04, 0x17
        /*000a*/ 	.short	(.L_9 - .L_8)
.L_8:
        /*000c*/ 	.word	0x00000000
        /*0010*/ 	.short	0x0002
        /*0012*/ 	.short	0x0010
        /*0014*/ 	.byte	0x00, 0xf0, 0x11, 0x00


	//----- nvinfo : EIATTR_KPARAM_INFO
	.align		4
.L_9:
        /*0018*/ 	.byte	0x04, 0x17
        /*001a*/ 	.short	(.L_11 - .L_10)
.L_10:
        /*001c*/ 	.word	0x00000000
        /*0020*/ 	.short	0x0001
        /*0022*/ 	.short	0x0008
        /*0024*/ 	.byte	0x00, 0xf5, 0x21, 0x00


	//----- nvinfo : EIATTR_KPARAM_INFO
	.align		4
.L_11:
        /*0028*/ 	.byte	0x04, 0x17
        /*002a*/ 	.short	(.L_13 - .L_12)
.L_12:
        /*002c*/ 	.word	0x00000000
        /*0030*/ 	.short	0x0000
        /*0032*/ 	.short	0x0000
        /*0034*/ 	.byte	0x00, 0xf5, 0x21, 0x00


	//----- nvinfo : EIATTR_SPARSE_MMA_MASK
	.align		4
.L_13:
        /*0038*/ 	.byte	0x03, 0x50
        /*003a*/ 	.short	0x0000


	//----- nvinfo : EIATTR_MAXREG_COUNT
	.align		4
        /*003c*/ 	.byte	0x03, 0x1b
        /*003e*/ 	.short	0x00ff


	//----- nvinfo : EIATTR_MERCURY_ISA_VERSION
	.align		4
        /*0040*/ 	.byte	0x03, 0x5f
        /*0042*/ 	.short	0x0101


	//----- nvinfo : EIATTR_COOP_GROUP_MASK_REGIDS
	.align		4
        /*0044*/ 	.byte	0x04, 0x29
        /*0046*/ 	.short	(.L_15 - .L_14)


	//   ....[0]....
.L_14:
        /*0048*/ 	.word	0xffffffff


	//----- nvinfo : EIATTR_COOP_GROUP_INSTR_OFFSETS
	.align		4
.L_15:
        /*004c*/ 	.byte	0x04, 0x28
        /*004e*/ 	.short	(.L_17 - .L_16)


	//   ....[0]....
.L_16:
        /*0050*/ 	.word	0x000000c0


	//----- nvinfo : EIATTR_VRC_CTA_INIT_COUNT
	.align		4
.L_17:
        /*0054*/ 	.byte	0x02, 0x4a
	.zero		1
	.zero		1


	//----- nvinfo : EIATTR_EXIT_INSTR_OFFSETS
	.align		4
        /*0058*/ 	.byte	0x04, 0x1c
        /*005a*/ 	.short	(.L_19 - .L_18)


	//   ....[0]....
.L_18:
        /*005c*/ 	.word	0x00000040


	//   ....[1]....
        /*0060*/ 	.word	0x00000100


	//----- nvinfo : EIATTR_CBANK_PARAM_SIZE
	.align		4
.L_19:
        /*0064*/ 	.byte	0x03, 0x19
        /*0066*/ 	.short	0x0014


	//----- nvinfo : EIATTR_PARAM_CBANK
	.align		4
        /*0068*/ 	.byte	0x04, 0x0a
        /*006a*/ 	.short	(.L_21 - .L_20)
	.align		4
.L_20:
        /*006c*/ 	.word	index@(.nv.constant0._Z11test_kernelPfS_i)
        /*0070*/ 	.short	0x0380
        /*0072*/ 	.short	0x0014


	//----- nvinfo : EIATTR_SW_WAR
	.align		4
.L_21:
        /*0074*/ 	.byte	0x04, 0x36
        /*0076*/ 	.short	(.L_23 - .L_22)
.L_22:
        /*0078*/ 	.word	0x00000008
.L_23:


//--------------------- .nv.callgraph             --------------------------
	.section	.nv.callgraph,"",@"SHT_CUDA_CALLGRAPH"
	.align	4
	.sectionentsize	8
	.align		4
        /*0000*/ 	.word	0x00000000
	.align		4
        /*0004*/ 	.word	0xffffffff
	.align		4
        /*0008*/ 	.word	0x00000000
	.align		4
        /*000c*/ 	.word	0xfffffffe
	.align		4
        /*0010*/ 	.word	0x00000000
	.align		4
        /*0014*/ 	.word	0xfffffffd
	.align		4
        /*0018*/ 	.word	0x00000000
	.align		4
        /*001c*/ 	.word	0xfffffffc


//--------------------- .text._Z11test_kernelPfS_i --------------------------
	.section	.text._Z11test_kernelPfS_i,"ax",@progbits
	.align	128
        .global         _Z11test_kernelPfS_i
        .type           _Z11test_kernelPfS_i,@function
        .size           _Z11test_kernelPfS_i,(.L_x_1 - _Z11test_kernelPfS_i)
        .other          _Z11test_kernelPfS_i,@"STO_CUDA_ENTRY STV_DEFAULT"
_Z11test_kernelPfS_i:
.text._Z11test_kernelPfS_i:
[----:B------:R-:W-:Y:S01]  /*0000*/  LDC R1, c[0x0][0x37c] ;  /* 0x0000df00ff017b82 */ /* 0x000fe20000000800 */
[----:B------:R-:W0:Y:S01]  /*0010*/  S2R R7, SR_TID.X ;  /* 0x0000000000077919 */ /* 0x000e220000002100 */
[----:B------:R-:W0:Y:S02]  /*0020*/  LDCU UR4, c[0x0][0x390] ;  /* 0x00007200ff0477ac */ /* 0x000e240008000800 */
[----:B0-----:R-:W-:-:S13]  /*0030*/  ISETP.GT.AND P0, PT, R7, UR4, PT ;  /* 0x0000000407007c0c */ /* 0x001fda000bf04270 */
[----:B------:R-:W-:Y:S05]  /*0040*/  @P0 EXIT ;  /* 0x000000000000094d */ /* 0x000fea0003800000 */
[----:B------:R-:W0:Y:S01]  /*0050*/  LDC.64 R2, c[0x0][0x380] ;  /* 0x0000e000ff027b82 */ /* 0x000e220000000a00 */
[----:B------:R-:W1:Y:S07]  /*0060*/  LDCU.64 UR4, c[0x0][0x358] ;  /* 0x00006b00ff0477ac */ /* 0x000e6e0008000a00 */
[----:B------:R-:W2:Y:S01]  /*0070*/  LDC.64 R4, c[0x0][0x388] ;  /* 0x0000e200ff047b82 */ /* 0x000ea20000000a00 */
[----:B0-----:R-:W-:-:S06]  /*0080*/  IMAD.WIDE.U32 R2, R7, 0x4, R2 ;  /* 0x0000000407027825 */ /* 0x001fcc00078e0002 */
[----:B-1----:R-:W3:Y:S01]  /*0090*/  LDG.E R2, desc[UR4][R2.64] ;  /* 0x0000000402027981 */ /* 0x002ee2000c1e1900 */
[----:B--2---:R-:W-:Y:S01]  /*00a0*/  IMAD.WIDE.U32 R4, R7, 0x4, R4 ;  /* 0x0000000407047825 */ /* 0x004fe200078e0004 */
[----:B---3--:R-:W-:-:S13]  /*00b0*/  FSETP.GT.AND P0, PT, R2, 31, PT ;  /* 0x41f800000200780b */ /* 0x008fda0003f04000 */
[----:B------:R-:W-:-:S04]  /*00c0*/  VOTE.ALL P0, P0 ;  /* 0x0000000000ff7806 */ /* 0x000fc80000000000 */
[----:B------:R-:W-:-:S04]  /*00d0*/  SEL R0, RZ, 0x1, !P0 ;  /* 0x00000001ff007807 */ /* 0x000fc80004000000 */
[----:B------:R-:W-:-:S05]  /*00e0*/  I2FP.F32.U32 R7, R0 ;  /* 0x0000000000077245 */ /* 0x000fca0000201000 */
[----:B------:R-:W-:Y:S01]  /*00f0*/  STG.E desc[UR4][R4.64], R7 ;  /* 0x0000000704007986 */ /* 0x000fe2000c101904 */
[----:B------:R-:W-:Y:S05]  /*0100*/  EXIT ;  /* 0x000000000000794d */ /* 0x000fea0003800000 */
.L_x_0:
[----:B------:R-:W-:-:S00]  /*0110*/  BRA `(.L_x_0) ;  /* 0xfffffffc00fc7947 */ /* 0x000fc0000383ffff */
[----:B------:R-:W-:-:S00]  /*0120*/  NOP ;  /* 0x0000000000007918 */ /* 0x000fc00000000000 */
        /* <DEDUP_REMOVED lines=13> */
.L_x_1:


//--------------------- .nv.shared.reserved.0     --------------------------
	.section	.nv.shared.reserved.0,"aw",@nobits
	.weak		__nv_reservedSMEM_offset_0_alias
	.size		__nv_reservedSMEM_offset_0_alias, 0, 64
	.other		__nv_reservedSMEM_offset_0_alias,@"STO_CUDA_RESERVED_SHARED STV_DEFAULT"
__nv_reservedSMEM_offset_0_alias:
	.zero		0
	.zero		64


//--------------------- .nv.constant0._Z11test_kernelPfS_i --------------------------
	.section	.nv.constant0._Z11test_kernelPfS_i,"a",@progbits
	.sectionflags	@""
	.align	4
.nv.constant0._Z11test_kernelPfS_i:
	.zero		916


//--------------------- SYMBOLS --------------------------

	.type		.nv.reservedSmem.offset0,@object
	.size		.nv.reservedSmem.offset0,0x4
